	.headerflags	@"EF_CUDA_TEXMODE_UNIFIED EF_CUDA_64BIT_ADDRESS EF_CUDA_ACCELERATORS EF_CUDA_SM90 EF_CUDA_VIRTUAL_SM(EF_CUDA_SM90)"
	.elftype	@"ET_EXEC"


//--------------------- .nv.info                  --------------------------
	.section	.nv.info,"",@"SHT_CUDA_INFO"
	.align	4


	//----- nvinfo : EIATTR_REGCOUNT
	.align		4
        /*0000*/ 	.byte	0x04, 0x2f
        /*0002*/ 	.short	(.L_1 - .L_0)
	.align		4
.L_0:
        /*0004*/ 	.word	index@(triton_poi_fused_9)
        /*0008*/ 	.word	0x00000018


	//----- nvinfo : EIATTR_MIN_STACK_SIZE
	.align		4
.L_1:
        /*000c*/ 	.byte	0x04, 0x12
        /*000e*/ 	.short	(.L_3 - .L_2)
	.align		4
.L_2:
        /*0010*/ 	.word	index@(triton_poi_fused_9)
        /*0014*/ 	.word	0x00000000


	//----- nvinfo : EIATTR_FRAME_SIZE
	.align		4
.L_3:
        /*0018*/ 	.byte	0x04, 0x11
        /*001a*/ 	.short	(.L_5 - .L_4)
	.align		4
.L_4:
        /*001c*/ 	.word	index@(triton_poi_fused_9)
        /*0020*/ 	.word	0x00000000


	//----- nvinfo : EIATTR_MIN_STACK_SIZE
	.align		4
.L_5:
        /*0024*/ 	.byte	0x04, 0x12
        /*0026*/ 	.short	(.L_7 - .L_6)
	.align		4
.L_6:
        /*0028*/ 	.word	index@(triton_poi_fused_9)
        /*002c*/ 	.word	0x00000000
.L_7:


//--------------------- .nv.info.triton_poi_fused_9 --------------------------
	.section	.nv.info.triton_poi_fused_9,"",@"SHT_CUDA_INFO"
	.sectionflags	@""
	.align	4


	//----- nvinfo : EIATTR_CUDA_API_VERSION
	.align		4
        /*0000*/ 	.byte	0x04, 0x37
        /*0002*/ 	.short	(.L_9 - .L_8)
.L_8:
        /*0004*/ 	.word	0x0000007c


	//----- nvinfo : EIATTR_KPARAM_INFO
	.align		4
.L_9:
        /*0008*/ 	.byte	0x04, 0x17
        /*000a*/ 	.short	(.L_11 - .L_10)
.L_10:
        /*000c*/ 	.word	0x00000000
        /*0010*/ 	.short	0x0003
        /*0012*/ 	.short	0x0014
        /*0014*/ 	.byte	0x00, 0xf0, 0x11, 0x00


	//----- nvinfo : EIATTR_KPARAM_INFO
	.align		4
.L_11:
        /*0018*/ 	.byte	0x04, 0x17
        /*001a*/ 	.short	(.L_13 - .L_12)
.L_12:
        /*001c*/ 	.word	0x00000000
        /*0020*/ 	.short	0x0002
        /*0022*/ 	.short	0x0010
        /*0024*/ 	.byte	0x00, 0xf0, 0x11, 0x00


	//----- nvinfo : EIATTR_KPARAM_INFO
	.align		4
.L_13:
        /*0028*/ 	.byte	0x04, 0x17
        /*002a*/ 	.short	(.L_15 - .L_14)
.L_14:
        /*002c*/ 	.word	0x00000000
        /*0030*/ 	.short	0x0001
        /*0032*/ 	.short	0x0008
        /*0034*/ 	.byte	0x00, 0xf4, 0x21, 0x00


	//----- nvinfo : EIATTR_KPARAM_INFO
	.align		4
.L_15:
        /*0038*/ 	.byte	0x04, 0x17
        /*003a*/ 	.short	(.L_17 - .L_16)
.L_16:
        /*003c*/ 	.word	0x00000000
        /*0040*/ 	.short	0x0000
        /*0042*/ 	.short	0x0000
        /*0044*/ 	.byte	0x00, 0xf4, 0x21, 0x00


	//----- nvinfo : EIATTR_SPARSE_MMA_MASK
	.align		4
.L_17:
        /*0048*/ 	.byte	0x03, 0x50
        /*004a*/ 	.short	0x0000


	//----- nvinfo : EIATTR_MAXREG_COUNT
	.align		4
        /*004c*/ 	.byte	0x03, 0x1b
        /*004e*/ 	.short	0x00ff


	//----- nvinfo : EIATTR_EXIT_INSTR_OFFSETS
	.align		4
        /*0050*/ 	.byte	0x04, 0x1c
        /*0052*/ 	.short	(.L_19 - .L_18)


	//   ....[0]....
.L_18:
        /*0054*/ 	.word	0x00000450


	//   ....[1]....
        /*0058*/ 	.word	0x000004a0


	//----- nvinfo : EIATTR_REQNTID
	.align		4
.L_19:
        /*005c*/ 	.byte	0x04, 0x10
        /*005e*/ 	.short	(.L_21 - .L_20)
.L_20:
        /*0060*/ 	.word	0x00000080
        /*0064*/ 	.word	0x00000001
        /*0068*/ 	.word	0x00000001


	//----- nvinfo : EIATTR_CBANK_PARAM_SIZE
	.align		4
.L_21:
        /*006c*/ 	.byte	0x03, 0x19
        /*006e*/ 	.short	0x0018


	//----- nvinfo : EIATTR_PARAM_CBANK
	.align		4
        /*0070*/ 	.byte	0x04, 0x0a
        /*0072*/ 	.short	(.L_23 - .L_22)
	.align		4
.L_22:
        /*0074*/ 	.word	index@(.nv.constant0.triton_poi_fused_9)
        /*0078*/ 	.short	0x0210
        /*007a*/ 	.short	0x0018


	//----- nvinfo : EIATTR_SW_WAR
	.align		4
.L_23:
        /*007c*/ 	.byte	0x04, 0x36
        /*007e*/ 	.short	(.L_25 - .L_24)
.L_24:
        /*0080*/ 	.word	0x00000008
.L_25:


//--------------------- .nv.callgraph             --------------------------
	.section	.nv.callgraph,"",@"SHT_CUDA_CALLGRAPH"
	.align	4
	.sectionentsize	8
	.align		4
        /*0000*/ 	.word	0x00000000
	.align		4
        /*0004*/ 	.word	0xffffffff
	.align		4
        /*0008*/ 	.word	0x00000000
	.align		4
        /*000c*/ 	.word	0xfffffffe
	.align		4
        /*0010*/ 	.word	0x00000000
	.align		4
        /*0014*/ 	.word	0xfffffffd
	.align		4
        /*0018*/ 	.word	0x00000000
	.align		4
        /*001c*/ 	.word	0xfffffffc


//--------------------- .text.triton_poi_fused_9  --------------------------
	.section	.text.triton_poi_fused_9,"ax",@progbits
	.sectionflags	@"SHF_BARRIERS=1"
	.align	128
        .global         triton_poi_fused_9
        .type           triton_poi_fused_9,@function
        .size           triton_poi_fused_9,(.L_x_1 - triton_poi_fused_9)
        .other          triton_poi_fused_9,@"STO_CUDA_ENTRY STV_DEFAULT"
triton_poi_fused_9:
.text.triton_poi_fused_9:
[----:B------:R-:W0:Y:S01]  /*0000*/  LDC R1, c[0x0][0x28] ;  /* 0x00000a00ff017b82 */ /* 0x000e220000000800 */
[----:B------:R-:W1:Y:S07]  /*0010*/  S2R R3, SR_CTAID.Y ;  /* 0x0000000000037919 */ /* 0x000e6e0000002600 */
[----:B------:R-:W2:Y:S01]  /*0020*/  LDC.64 R8, c[0x0][0x210] ;  /* 0x00008400ff087b82 */ /* 0x000ea20000000a00 */
[----:B------:R-:W-:Y:S01]  /*0030*/  CS2R R6, SRZ ;  /* 0x0000000000067805 */ /* 0x000fe2000001ff00 */
[----:B------:R-:W-:Y:S01]  /*0040*/  ULDC.64 UR6, c[0x0][0x208] ;  /* 0x0000820000067ab9 */ /* 0x000fe20000000a00 */
[----:B------:R-:W3:Y:S01]  /*0050*/  S2R R0, SR_CTAID.X ;  /* 0x0000000000007919 */ /* 0x000ee20000002500 */
[----:B------:R-:W4:Y:S01]  /*0060*/  S2R R10, SR_TID.X ;  /* 0x00000000000a7919 */ /* 0x000f220000002100 */
[----:B-1----:R-:W-:-:S02]  /*0070*/  IMAD.SHL.U32 R3, R3, 0x200, RZ ;  /* 0x0000020003037824 */ /* 0x002fc400078e00ff */
[----:B---3--:R-:W-:-:S03]  /*0080*/  IMAD.SHL.U32 R2, R0, 0x2, RZ ;  /* 0x0000000200027824 */ /* 0x008fc600078e00ff */
[----:B----4-:R-:W-:Y:S02]  /*0090*/  LOP3.LUT R5, R3, 0x7f, R10, 0xf8, !PT ;  /* 0x0000007f03057812 */ /* 0x010fe400078ef80a */
[----:B------:R-:W-:Y:S02]  /*00a0*/  ISETP.GE.AND P0, PT, R2, 0x2, PT ;  /* 0x000000020200780c */ /* 0x000fe40003f06270 */
[C---:B------:R-:W-:Y:S01]  /*00b0*/  LOP3.LUT R11, R5.reuse, 0x80, RZ, 0xfc, !PT ;  /* 0x00000080050b7812 */ /* 0x040fe200078efcff */
[C---:B------:R-:W-:Y:S01]  /*00c0*/  IMAD.IADD R4, R5.reuse, 0x1, R0 ;  /* 0x0000000105047824 */ /* 0x040fe200078e0200 */
[C---:B------:R-:W-:Y:S02]  /*00d0*/  ISETP.LT.AND P1, PT, R5.reuse, 0x240, !P0 ;  /* 0x000002400500780c */ /* 0x040fe40004721270 */
[C---:B------:R-:W-:Y:S01]  /*00e0*/  LOP3.LUT R13, R5.reuse, 0x100, RZ, 0xfc, !PT ;  /* 0x00000100050d7812 */ /* 0x040fe200078efcff */
[----:B------:R-:W-:Y:S01]  /*00f0*/  IMAD.SHL.U32 R17, R4, 0x2, RZ ;  /* 0x0000000204117824 */ /* 0x000fe200078e00ff */
[----:B------:R-:W-:-:S02]  /*0100*/  LOP3.LUT R5, R5, 0x180, RZ, 0xfc, !PT ;  /* 0x0000018005057812 */ /* 0x000fc400078efcff */
[C---:B------:R-:W-:Y:S01]  /*0110*/  ISETP.LT.AND P2, PT, R11.reuse, 0x240, !P0 ;  /* 0x000002400b00780c */ /* 0x040fe20004741270 */
[--C-:B------:R-:W-:Y:S01]  /*0120*/  IMAD.IADD R11, R11, 0x1, R0.reuse ;  /* 0x000000010b0b7824 */ /* 0x100fe200078e0200 */
[C---:B------:R-:W-:Y:S01]  /*0130*/  ISETP.LT.AND P3, PT, R13.reuse, 0x240, !P0 ;  /* 0x000002400d00780c */ /* 0x040fe20004761270 */
[--C-:B------:R-:W-:Y:S01]  /*0140*/  IMAD.IADD R13, R13, 0x1, R0.reuse ;  /* 0x000000010d0d7824 */ /* 0x100fe200078e0200 */
[C---:B------:R-:W-:Y:S01]  /*0150*/  ISETP.LT.AND P0, PT, R5.reuse, 0x240, !P0 ;  /* 0x000002400500780c */ /* 0x040fe20004701270 */
[----:B------:R-:W-:Y:S02]  /*0160*/  IMAD.IADD R5, R5, 0x1, R0 ;  /* 0x0000000105057824 */ /* 0x000fe400078e0200 */
[----:B------:R-:W-:Y:S02]  /*0170*/  IMAD.SHL.U32 R11, R11, 0x2, RZ ;  /* 0x000000020b0b7824 */ /* 0x000fe400078e00ff */
[----:B------:R-:W-:Y:S02]  /*0180*/  IMAD.SHL.U32 R13, R13, 0x2, RZ ;  /* 0x000000020d0d7824 */ /* 0x000fe400078e00ff */
[----:B------:R-:W-:Y:S01]  /*0190*/  IMAD.SHL.U32 R15, R5, 0x2, RZ ;  /* 0x00000002050f7824 */ /* 0x000fe200078e00ff */
[----:B------:R-:W-:Y:S01]  /*01a0*/  CS2R R4, SRZ ;  /* 0x0000000000047805 */ /* 0x000fe2000001ff00 */
[----:B--2---:R-:W-:-:S04]  /*01b0*/  IMAD.WIDE R16, R17, 0x4, R8 ;  /* 0x0000000411107825 */ /* 0x004fc800078e0208 */
[--C-:B------:R-:W-:Y:S01]  /*01c0*/  IMAD.WIDE R18, R11, 0x4, R8.reuse ;  /* 0x000000040b127825 */ /* 0x100fe200078e0208 */
[----:B------:R1:W2:Y:S03]  /*01d0*/  @P1 LDG.E.EL.64 R6, desc[UR6][R16.64] ;  /* 0x0000000610061981 */ /* 0x0002a6000c2e1b00 */
[--C-:B------:R-:W-:Y:S01]  /*01e0*/  IMAD.WIDE R20, R13, 0x4, R8.reuse ;  /* 0x000000040d147825 */ /* 0x100fe200078e0208 */
[----:B------:R-:W-:Y:S01]  /*01f0*/  CS2R R12, SRZ ;  /* 0x00000000000c7805 */ /* 0x000fe2000001ff00 */
[----:B------:R3:W4:Y:S02]  /*0200*/  @P2 LDG.E.EL.64 R4, desc[UR6][R18.64] ;  /* 0x0000000612042981 */ /* 0x000724000c2e1b00 */
[----:B------:R-:W-:Y:S01]  /*0210*/  IMAD.WIDE R8, R15, 0x4, R8 ;  /* 0x000000040f087825 */ /* 0x000fe200078e0208 */
[----:B------:R-:W-:Y:S02]  /*0220*/  CS2R R14, SRZ ;  /* 0x00000000000e7805 */ /* 0x000fe4000001ff00 */
[----:B------:R-:W5:Y:S04]  /*0230*/  @P3 LDG.E.EL.64 R12, desc[UR6][R20.64] ;  /* 0x00000006140c3981 */ /* 0x000f68000c2e1b00 */
[----:B------:R-:W5:Y:S01]  /*0240*/  @P0 LDG.E.EL.64 R14, desc[UR6][R8.64] ;  /* 0x00000006080e0981 */ /* 0x000f62000c2e1b00 */
[----:B------:R-:W1:Y:S01]  /*0250*/  S2UR UR5, SR_CgaCtaId ;  /* 0x00000000000579c3 */ /* 0x000e620000008800 */
[----:B------:R-:W-:Y:S01]  /*0260*/  UMOV UR4, 0x400 ;  /* 0x0000040000047882 */ /* 0x000fe20000000000 */
[----:B------:R-:W-:Y:S01]  /*0270*/  LOP3.LUT R11, R10, 0x7f, RZ, 0xc0, !PT ;  /* 0x0000007f0a0b7812 */ /* 0x000fe200078ec0ff */
[----:B01----:R-:W-:-:S06]  /*0280*/  UPRMT UR4, UR5, 0x654, UR4 ;  /* 0x0000065405047896 */ /* 0x003fcc0008000004 */
[----:B------:R-:W-:Y:S01]  /*0290*/  LEA R17, R11, UR4, 0x2 ;  /* 0x000000040b117c11 */ /* 0x000fe2000f8e10ff */
[----:B------:R-:W-:-:S05]  /*02a0*/  IMAD.SHL.U32 R10, R10, 0x4, RZ ;  /* 0x000000040a0a7824 */ /* 0x000fca00078e00ff */
[----:B------:R-:W-:-:S04]  /*02b0*/  LOP3.LUT R16, R10, 0x1fc, RZ, 0xc0, !PT ;  /* 0x000001fc0a107812 */ /* 0x000fc800078ec0ff */
[----:B---3--:R-:W-:Y:S02]  /*02c0*/  LEA R18, R16, UR4, 0x2 ;  /* 0x0000000410127c11 */ /* 0x008fe4000f8e10ff */
[----:B------:R-:W-:-:S05]  /*02d0*/  LOP3.LUT R3, R3, R16, RZ, 0xfc, !PT ;  /* 0x0000001003037212 */ /* 0x000fca00078efcff */
[C---:B------:R-:W-:Y:S01]  /*02e0*/  IMAD.HI R16, R3.reuse, 0x2aaaaaab, RZ ;  /* 0x2aaaaaab03107827 */ /* 0x040fe200078e02ff */
[----:B------:R-:W-:-:S04]  /*02f0*/  ISETP.GE.AND P0, PT, R3, 0x240, PT ;  /* 0x000002400300780c */ /* 0x000fc80003f06270 */
[C---:B------:R-:W-:Y:S01]  /*0300*/  ISETP.LT.AND P1, PT, R2.reuse, 0x2, !P0 ;  /* 0x000000020200780c */ /* 0x040fe20004721270 */
[----:B------:R-:W-:-:S05]  /*0310*/  VIADD R2, R2, 0x1 ;  /* 0x0000000102027836 */ /* 0x000fca0000000000 */
[----:B------:R-:W-:Y:S01]  /*0320*/  ISETP.LT.AND P0, PT, R2, 0x2, !P0 ;  /* 0x000000020200780c */ /* 0x000fe20004701270 */
[----:B--2---:R-:W-:Y:S04]  /*0330*/  STS [R17], R6 ;  /* 0x0000000611007388 */ /* 0x004fe80000000800 */
[----:B------:R0:W-:Y:S04]  /*0340*/  STS [R17+0x810], R7 ;  /* 0x0008100711007388 */ /* 0x0001e80000000800 */
[----:B----4-:R-:W-:Y:S04]  /*0350*/  STS [R17+0x200], R4 ;  /* 0x0002000411007388 */ /* 0x010fe80000000800 */
[----:B------:R1:W-:Y:S01]  /*0360*/  STS [R17+0xa10], R5 ;  /* 0x000a100511007388 */ /* 0x0003e20000000800 */
[----:B0-----:R-:W0:Y:S03]  /*0370*/  LDC.64 R6, c[0x0][0x218] ;  /* 0x00008600ff067b82 */ /* 0x001e260000000a00 */
[----:B-----5:R-:W-:Y:S04]  /*0380*/  STS [R17+0x400], R12 ;  /* 0x0004000c11007388 */ /* 0x020fe80000000800 */
[----:B------:R-:W-:Y:S04]  /*0390*/  STS [R17+0xc10], R13 ;  /* 0x000c100d11007388 */ /* 0x000fe80000000800 */
[----:B------:R-:W-:Y:S04]  /*03a0*/  STS [R17+0x600], R14 ;  /* 0x0006000e11007388 */ /* 0x000fe80000000800 */
[----:B------:R-:W-:Y:S01]  /*03b0*/  STS [R17+0xe10], R15 ;  /* 0x000e100f11007388 */ /* 0x000fe20000000800 */
[----:B------:R-:W-:Y:S01]  /*03c0*/  BAR.SYNC.DEFER_BLOCKING 0x0 ;  /* 0x0000000000007b1d */ /* 0x000fe20000010000 */
[----:B-1----:R-:W-:-:S04]  /*03d0*/  SHF.R.U32.HI R5, RZ, 0x1f, R16 ;  /* 0x0000001fff057819 */ /* 0x002fc80000011610 */
[----:B------:R-:W-:Y:S01]  /*03e0*/  LEA.HI.SX32 R16, R16, R5, 0x1e ;  /* 0x0000000510107211 */ /* 0x000fe200078ff2ff */
[----:B------:R-:W1:Y:S04]  /*03f0*/  LDS.128 R8, [R18] ;  /* 0x0000000012087984 */ /* 0x000e680000000c00 */
[----:B------:R-:W-:-:S04]  /*0400*/  IMAD R5, R16, -0x18, R3 ;  /* 0xffffffe810057824 */ /* 0x000fc800078e0203 */
[----:B------:R-:W-:-:S04]  /*0410*/  IMAD R5, R16, 0x30, R5 ;  /* 0x0000003010057824 */ /* 0x000fc800078e0205 */
[----:B------:R-:W-:-:S04]  /*0420*/  IMAD R5, R0, 0x30, R5 ;  /* 0x0000003000057824 */ /* 0x000fc800078e0205 */
[----:B0-----:R-:W-:-:S05]  /*0430*/  IMAD.WIDE R2, R5, 0x4, R6 ;  /* 0x0000000405027825 */ /* 0x001fca00078e0206 */
[----:B-1----:R0:W-:Y:S02]  /*0440*/  @P1 STG.E.128 desc[UR6][R2.64], R8 ;  /* 0x0000000802001986 */ /* 0x0021e4000c101d06 */
[----:B0-----:R-:W-:Y:S05]  /*0450*/  @!P0 EXIT ;  /* 0x000000000000894d */ /* 0x001fea0003800000 */
[----:B------:R-:W0:Y:S01]  /*0460*/  LDS.128 R16, [R18+0x810] ;  /* 0x0008100012107984 */ /* 0x000e220000000c00 */
[----:B------:R-:W-:-:S04]  /*0470*/  VIADD R5, R5, 0x18 ;  /* 0x0000001805057836 */ /* 0x000fc80000000000 */
[----:B------:R-:W-:-:S05]  /*0480*/  IMAD.WIDE R6, R5, 0x4, R6 ;  /* 0x0000000405067825 */ /* 0x000fca00078e0206 */
[----:B0-----:R-:W-:Y:S01]  /*0490*/  STG.E.128 desc[UR6][R6.64], R16 ;  /* 0x0000001006007986 */ /* 0x001fe2000c101d06 */
[----:B------:R-:W-:Y:S05]  /*04a0*/  EXIT ;  /* 0x000000000000794d */ /* 0x000fea0003800000 */
.L_x_0:
[----:B------:R-:W-:-:S00]  /*04b0*/  BRA `(.L_x_0) ;  /* 0xfffffffc00fc7947 */ /* 0x000fc0000383ffff */
[----:B------:R-:W-:-:S00]  /*04c0*/  NOP ;  /* 0x0000000000007918 */ /* 0x000fc00000000000 */
        /* <DEDUP_REMOVED lines=11> */
.L_x_1:


//--------------------- .nv.shared.triton_poi_fused_9 --------------------------
	.section	.nv.shared.triton_poi_fused_9,"aw",@nobits
	.sectionflags	@""
	.align	16
	.zero		1024


//--------------------- .nv.constant0.triton_poi_fused_9 --------------------------
	.section	.nv.constant0.triton_poi_fused_9,"a",@progbits
	.sectionflags	@""
	.align	4
.nv.constant0.triton_poi_fused_9:
	.zero		552
